//
// Generated by NVIDIA NVVM Compiler
//
// Compiler Build ID: CL-36424714
// Cuda compilation tools, release 13.0, V13.0.88
// Based on NVVM 20.0.0
//

.version 9.0
.target sm_100
.address_size 64

.extern .shared .align 16 .b8 sharedMem[];

.entry _Z12medianFilterPKhPhiii(
	.param .u64 .ptr .align 1 _Z12medianFilterPKhPhiii_param_0,
	.param .u64 .ptr .align 1 _Z12medianFilterPKhPhiii_param_1,
	.param .u32 _Z12medianFilterPKhPhiii_param_2,
	.param .u32 _Z12medianFilterPKhPhiii_param_3,
	.param .u32 _Z12medianFilterPKhPhiii_param_4
)
{
	.reg .pred 	%p<28>;
	.reg .b16 	%rs<9>;
	.reg .b32 	%r<125>;
	.reg .b64 	%rd<25>;

	ld.param.u64 	%rd8, [_Z12medianFilterPKhPhiii_param_0];
	ld.param.u64 	%rd9, [_Z12medianFilterPKhPhiii_param_1];
	ld.param.u32 	%r52, [_Z12medianFilterPKhPhiii_param_2];
	ld.param.u32 	%r53, [_Z12medianFilterPKhPhiii_param_3];
	ld.param.u32 	%r54, [_Z12medianFilterPKhPhiii_param_4];
	mov.u32 	%r1, %tid.y;
	mov.u32 	%r55, %ctaid.x;
	mov.u32 	%r56, %ntid.y;
	mad.lo.s32 	%r2, %r55, %r56, %r1;
	mov.u32 	%r57, %nctaid.y;
	add.s32 	%r58, %r57, %r53;
	add.s32 	%r59, %r58, -1;
	div.s32 	%r3, %r59, %r57;
	add.s32 	%r60, %r54, -1;
	shr.u32 	%r61, %r60, 31;
	add.s32 	%r62, %r60, %r61;
	shr.s32 	%r4, %r62, 1;
	setp.ge.s32 	%p1, %r2, %r52;
	@%p1 bra 	$L__BB0_26;
	mov.u32 	%r64, sharedMem;
	mad.lo.s32 	%r5, %r1, 1032, %r64;
	mov.u32 	%r65, %ctaid.y;
	cvta.to.global.u64 	%rd10, %rd8;
	sub.s32 	%r66, %r2, %r4;
	max.s32 	%r67, %r66, 0;
	add.s32 	%r68, %r2, %r4;
	add.s32 	%r69, %r68, 1;
	min.s32 	%r70, %r69, %r52;
	sub.s32 	%r6, %r70, %r67;
	mul.lo.s32 	%r114, %r3, %r65;
	not.b32 	%r8, %r4;
	add.s32 	%r71, %r114, %r8;
	max.s32 	%r112, %r71, 0;
	add.s32 	%r72, %r114, %r4;
	min.s32 	%r10, %r53, %r72;
	cvt.u64.u32 	%rd11, %r67;
	add.s64 	%rd1, %rd10, %rd11;
	mov.u32 	%r11, %tid.x;
	setp.ne.s32 	%p2, %r11, 0;
	@%p2 bra 	$L__BB0_5;
	mov.b64 	%rd24, -1;
	mov.u32 	%r110, %r5;
$L__BB0_3:
	mov.b32 	%r73, 0;
	st.shared.v2.u32 	[%r110], {%r73, %r73};
	add.s64 	%rd24, %rd24, 1;
	add.s32 	%r110, %r110, 8;
	setp.lt.u64 	%p3, %rd24, 127;
	@%p3 bra 	$L__BB0_3;
	mov.b16 	%rs2, 0;
	st.shared.u8 	[%r5+1028], %rs2;
	mov.b32 	%r74, 0;
	st.shared.u32 	[%r5+1024], %r74;
	sub.s32 	%r75, %r10, %r112;
	mul.lo.s32 	%r124, %r75, %r6;
$L__BB0_5:
	bar.sync 	0;
	setp.le.s32 	%p4, %r10, %r112;
	@%p4 bra 	$L__BB0_11;
	mov.u32 	%r16, %ntid.x;
$L__BB0_7:
	setp.ge.s32 	%p5, %r11, %r6;
	@%p5 bra 	$L__BB0_10;
	mul.lo.s32 	%r76, %r112, %r52;
	cvt.s64.s32 	%rd4, %r76;
	mov.u32 	%r113, %r11;
$L__BB0_9:
	cvt.s64.s32 	%rd13, %r113;
	add.s64 	%rd14, %rd13, %rd4;
	add.s64 	%rd15, %rd1, %rd14;
	ld.global.u8 	%rs3, [%rd15];
	mul.wide.u16 	%r77, %rs3, 4;
	add.s32 	%r78, %r5, %r77;
	atom.shared.add.u32 	%r79, [%r78], 1;
	add.s32 	%r113, %r113, %r16;
	setp.lt.s32 	%p6, %r113, %r6;
	@%p6 bra 	$L__BB0_9;
$L__BB0_10:
	add.s32 	%r112, %r112, 1;
	setp.ne.s32 	%p7, %r112, %r10;
	@%p7 bra 	$L__BB0_7;
$L__BB0_11:
	add.s32 	%r80, %r114, %r3;
	min.s32 	%r21, %r53, %r80;
	setp.ge.s32 	%p8, %r114, %r21;
	@%p8 bra 	$L__BB0_26;
	mov.u32 	%r22, %ntid.x;
	cvta.to.global.u64 	%rd5, %rd9;
$L__BB0_13:
	setp.gt.s32 	%p9, %r114, %r4;
	selp.b32 	%r25, %r6, 0, %p9;
	add.s32 	%r26, %r114, %r4;
	setp.lt.s32 	%p10, %r26, %r53;
	selp.b32 	%r27, %r6, 0, %p10;
	ld.shared.u8 	%rs1, [%r5+1028];
	setp.ge.s32 	%p11, %r11, %r25;
	mov.b32 	%r118, 0;
	@%p11 bra 	$L__BB0_16;
	add.s32 	%r83, %r114, %r8;
	mul.lo.s32 	%r84, %r83, %r52;
	cvt.s64.s32 	%rd6, %r84;
	mov.b32 	%r118, 0;
	mov.u32 	%r116, %r11;
$L__BB0_15:
	cvt.s64.s32 	%rd16, %r116;
	add.s64 	%rd17, %rd16, %rd6;
	add.s64 	%rd18, %rd1, %rd17;
	ld.global.u8 	%rs4, [%rd18];
	mul.wide.u16 	%r85, %rs4, 4;
	add.s32 	%r86, %r5, %r85;
	atom.shared.add.u32 	%r87, [%r86], -1;
	setp.lt.u16 	%p12, %rs4, %rs1;
	selp.s32 	%r88, -1, 0, %p12;
	add.s32 	%r118, %r118, %r88;
	add.s32 	%r116, %r116, %r22;
	setp.lt.s32 	%p13, %r116, %r25;
	@%p13 bra 	$L__BB0_15;
$L__BB0_16:
	mul.lo.s32 	%r33, %r26, %r52;
	setp.ge.s32 	%p14, %r11, %r27;
	mov.b32 	%r121, 0;
	@%p14 bra 	$L__BB0_19;
	cvt.s64.s32 	%rd7, %r33;
	mov.b32 	%r121, 0;
	mov.u32 	%r119, %r11;
$L__BB0_18:
	cvt.s64.s32 	%rd19, %r119;
	add.s64 	%rd20, %rd19, %rd7;
	add.s64 	%rd21, %rd1, %rd20;
	ld.global.u8 	%rs6, [%rd21];
	mul.wide.u16 	%r91, %rs6, 4;
	add.s32 	%r92, %r5, %r91;
	atom.shared.add.u32 	%r93, [%r92], 1;
	setp.lt.u16 	%p15, %rs6, %rs1;
	selp.u32 	%r94, 1, 0, %p15;
	add.s32 	%r121, %r121, %r94;
	add.s32 	%r119, %r119, %r22;
	setp.lt.s32 	%p16, %r119, %r27;
	@%p16 bra 	$L__BB0_18;
$L__BB0_19:
	add.s32 	%r39, %r121, %r118;
	setp.eq.s32 	%p17, %r39, 0;
	@%p17 bra 	$L__BB0_21;
	atom.shared.add.u32 	%r95, [%r5+1024], %r39;
$L__BB0_21:
	setp.ne.s32 	%p18, %r11, 0;
	bar.sync 	0;
	@%p18 bra 	$L__BB0_25;
	sub.s32 	%r96, %r27, %r25;
	add.s32 	%r124, %r96, %r124;
	ld.shared.u32 	%r122, [%r5+1024];
	add.s32 	%r97, %r124, 1;
	shr.u32 	%r98, %r97, 31;
	add.s32 	%r99, %r97, %r98;
	shr.s32 	%r42, %r99, 1;
	setp.lt.s32 	%p19, %r122, %r42;
	selp.u32 	%r100, 1, 0, %p19;
	setp.ge.s32 	%p20, %r122, %r42;
	selp.s32 	%r101, -1, 0, %p20;
	add.s32 	%r43, %r101, %r100;
	setp.eq.s32 	%p21, %r43, -1;
	selp.s32 	%r102, -1, 0, %p21;
	cvt.u32.u16 	%r103, %rs1;
	and.b32  	%r104, %r103, 255;
	add.s32 	%r123, %r102, %r104;
$L__BB0_23:
	mov.u32 	%r46, %r123;
	setp.ne.s32 	%p22, %r43, 1;
	shl.b32 	%r105, %r46, 2;
	add.s32 	%r106, %r5, %r105;
	ld.shared.u32 	%r47, [%r106];
	mad.lo.s32 	%r122, %r47, %r43, %r122;
	setp.ge.s32 	%p23, %r122, %r42;
	xor.pred  	%p24, %p22, %p23;
	add.s32 	%r123, %r46, %r43;
	not.pred 	%p25, %p24;
	@%p25 bra 	$L__BB0_23;
	setp.eq.s32 	%p26, %r43, 1;
	selp.b32 	%r107, %r47, 0, %p26;
	sub.s32 	%r108, %r122, %r107;
	st.shared.u32 	[%r5+1024], %r108;
	cvt.u16.u32 	%rs8, %r46;
	st.shared.u8 	[%r5+1028], %rs8;
	mad.lo.s32 	%r109, %r114, %r52, %r2;
	cvt.s64.s32 	%rd22, %r109;
	add.s64 	%rd23, %rd5, %rd22;
	st.global.u8 	[%rd23], %rs8;
$L__BB0_25:
	bar.sync 	0;
	add.s32 	%r114, %r114, 1;
	setp.ne.s32 	%p27, %r114, %r21;
	@%p27 bra 	$L__BB0_13;
$L__BB0_26:
	ret;

}


// ===== COMPILED SASS (sm_100) =====

	.target	sm_100

	.elftype	@"ET_EXEC"


//--------------------- .note.nv.tkinfo           --------------------------
	.section	.note.nv.tkinfo,"",@"SHT_NOTE"
	.sectionflags	@"SHF_NOTE_NV_TKINFO"
	.tkinfo
        /*0018*/ 	.word	0x00000002
        /*0030*/ 	.string	""
        /*0030*/ 	.string	"ptxas"
        /*0030*/ 	.string	"Cuda compilation tools, release 13.0, V13.0.88"
        /*0030*/ 	.string	"Build cuda_13.0.r13.0/compiler.36424714_0"
        /*0030*/ 	.string	"-arch sm_100 -m 64 "



//--------------------- .note.nv.cuinfo           --------------------------
	.section	.note.nv.cuinfo,"",@"SHT_NOTE"
	.sectionflags	@"SHF_NOTE_NV_CUINFO"
        /*0018*/ 	.short	0x0002
        /*001a*/ 	.short	0x0064
        /*001c*/ 	.short	0x0082
	.zero		2


//--------------------- .nv.info                  --------------------------
	.section	.nv.info,"",@"SHT_CUDA_INFO"
	.align	4


	//----- nvinfo : EIATTR_REGCOUNT
	.align		4
        /*0000*/ 	.byte	0x04, 0x2f
        /*0002*/ 	.short	(.L_1 - .L_0)
	.align		4
.L_0:
        /*0004*/ 	.word	index@(_Z12medianFilterPKhPhiii)
        /*0008*/ 	.word	0x0000001c


	//----- nvinfo : EIATTR_FRAME_SIZE
	.align		4
.L_1:
        /*000c*/ 	.byte	0x04, 0x11
        /*000e*/ 	.short	(.L_3 - .L_2)
	.align		4
.L_2:
        /*0010*/ 	.word	index@(_Z12medianFilterPKhPhiii)
        /*0014*/ 	.word	0x00000000


	//----- nvinfo : EIATTR_MIN_STACK_SIZE
	.align		4
.L_3:
        /*0018*/ 	.byte	0x04, 0x12
        /*001a*/ 	.short	(.L_5 - .L_4)
	.align		4
.L_4:
        /*001c*/ 	.word	index@(_Z12medianFilterPKhPhiii)
        /*0020*/ 	.word	0x00000000
.L_5:


//--------------------- .nv.compat                --------------------------
	.section	.nv.compat,"",@"SHT_CUDA_COMPAT_INFO"
	.align	4
        /*0000*/ 	.byte	0x02, 0x09, 0x00, 0x00, 0x02, 0x02, 0x01, 0x00, 0x02, 0x05, 0x05, 0x00, 0x03, 0x07, 0x01, 0x01
        /*0010*/ 	.byte	0x02, 0x03, 0x00, 0x00, 0x02, 0x06, 0x01, 0x00, 0x04, 0x0b, 0x08, 0x00, 0x09, 0x00, 0x00, 0x00
        /*0020*/ 	.byte	0x00, 0x00, 0x00, 0x00


//--------------------- .nv.info._Z12medianFilterPKhPhiii --------------------------
	.section	.nv.info._Z12medianFilterPKhPhiii,"",@"SHT_CUDA_INFO"
	.sectionflags	@""
	.align	4


	//----- nvinfo : EIATTR_CUDA_API_VERSION
	.align		4
        /*0000*/ 	.byte	0x04, 0x37
        /*0002*/ 	.short	(.L_7 - .L_6)
.L_6:
        /*0004*/ 	.word	0x00000082


	//----- nvinfo : EIATTR_KPARAM_INFO
	.align		4
.L_7:
        /*0008*/ 	.byte	0x04, 0x17
        /*000a*/ 	.short	(.L_9 - .L_8)
.L_8:
        /*000c*/ 	.word	0x00000000
        /*0010*/ 	.short	0x0004
        /*0012*/ 	.short	0x0018
        /*0014*/ 	.byte	0x00, 0xf0, 0x11, 0x00


	//----- nvinfo : EIATTR_KPARAM_INFO
	.align		4
.L_9:
        /*0018*/ 	.byte	0x04, 0x17
        /*001a*/ 	.short	(.L_11 - .L_10)
.L_10:
        /*001c*/ 	.word	0x00000000
        /*0020*/ 	.short	0x0003
        /*0022*/ 	.short	0x0014
        /*0024*/ 	.byte	0x00, 0xf0, 0x11, 0x00


	//----- nvinfo : EIATTR_KPARAM_INFO
	.align		4
.L_11:
        /*0028*/ 	.byte	0x04, 0x17
        /*002a*/ 	.short	(.L_13 - .L_12)
.L_12:
        /*002c*/ 	.word	0x00000000
        /*0030*/ 	.short	0x0002
        /*0032*/ 	.short	0x0010
        /*0034*/ 	.byte	0x00, 0xf0, 0x11, 0x00


	//----- nvinfo : EIATTR_KPARAM_INFO
	.align		4
.L_13:
        /*0038*/ 	.byte	0x04, 0x17
        /*003a*/ 	.short	(.L_15 - .L_14)
.L_14:
        /*003c*/ 	.word	0x00000000
        /*0040*/ 	.short	0x0001
        /*0042*/ 	.short	0x0008
        /*0044*/ 	.byte	0x00, 0xf5, 0x21, 0x00


	//----- nvinfo : EIATTR_KPARAM_INFO
	.align		4
.L_15:
        /*0048*/ 	.byte	0x04, 0x17
        /*004a*/ 	.short	(.L_17 - .L_16)
.L_16:
        /*004c*/ 	.word	0x00000000
        /*0050*/ 	.short	0x0000
        /*0052*/ 	.short	0x0000
        /*0054*/ 	.byte	0x00, 0xf5, 0x21, 0x00


	//----- nvinfo : EIATTR_SPARSE_MMA_MASK
	.align		4
.L_17:
        /*0058*/ 	.byte	0x03, 0x50
        /*005a*/ 	.short	0x0000


	//----- nvinfo : EIATTR_MAXREG_COUNT
	.align		4
        /*005c*/ 	.byte	0x03, 0x1b
        /*005e*/ 	.short	0x00ff


	//----- nvinfo : EIATTR_NUM_BARRIERS
	.align		4
        /*0060*/ 	.byte	0x02, 0x4c
        /*0062*/ 	.byte	0x01
	.zero		1


	//----- nvinfo : EIATTR_MERCURY_ISA_VERSION
	.align		4
        /*0064*/ 	.byte	0x03, 0x5f
        /*0066*/ 	.short	0x0101


	//----- nvinfo : EIATTR_VRC_CTA_INIT_COUNT
	.align		4
        /*0068*/ 	.byte	0x02, 0x4a
	.zero		1
	.zero		1


	//----- nvinfo : EIATTR_EXIT_INSTR_OFFSETS
	.align		4
        /*006c*/ 	.byte	0x04, 0x1c
        /*006e*/ 	.short	(.L_19 - .L_18)


	//   ....[0]....
.L_18:
        /*0070*/ 	.word	0x000001b0


	//   ....[1]....
        /*0074*/ 	.word	0x00000dd0


	//   ....[2]....
        /*0078*/ 	.word	0x00001470


	//----- nvinfo : EIATTR_CRS_STACK_SIZE
	.align		4
.L_19:
        /*007c*/ 	.byte	0x04, 0x1e
        /*007e*/ 	.short	(.L_21 - .L_20)
.L_20:
        /*0080*/ 	.word	0x00000000


	//----- nvinfo : EIATTR_CBANK_PARAM_SIZE
	.align		4
.L_21:
        /*0084*/ 	.byte	0x03, 0x19
        /*0086*/ 	.short	0x001c


	//----- nvinfo : EIATTR_PARAM_CBANK
	.align		4
        /*0088*/ 	.byte	0x04, 0x0a
        /*008a*/ 	.short	(.L_23 - .L_22)
	.align		4
.L_22:
        /*008c*/ 	.word	index@(.nv.constant0._Z12medianFilterPKhPhiii)
        /*0090*/ 	.short	0x0380
        /*0092*/ 	.short	0x001c


	//----- nvinfo : EIATTR_SW_WAR
	.align		4
.L_23:
        /*0094*/ 	.byte	0x04, 0x36
        /*0096*/ 	.short	(.L_25 - .L_24)
.L_24:
        /*0098*/ 	.word	0x00000008
.L_25:


//--------------------- .nv.callgraph             --------------------------
	.section	.nv.callgraph,"",@"SHT_CUDA_CALLGRAPH"
	.align	4
	.sectionentsize	8
	.align		4
        /*0000*/ 	.word	0x00000000
	.align		4
        /*0004*/ 	.word	0xffffffff
	.align		4
        /*0008*/ 	.word	0x00000000
	.align		4
        /*000c*/ 	.word	0xfffffffe
	.align		4
        /*0010*/ 	.word	0x00000000
	.align		4
        /*0014*/ 	.word	0xfffffffd
	.align		4
        /*0018*/ 	.word	0x00000000
	.align		4
        /*001c*/ 	.word	0xfffffffc


//--------------------- .text._Z12medianFilterPKhPhiii --------------------------
	.section	.text._Z12medianFilterPKhPhiii,"ax",@progbits
	.align	128
.text._Z12medianFilterPKhPhiii:
        .type           _Z12medianFilterPKhPhiii,@function
        .size           _Z12medianFilterPKhPhiii,(.L_x_21 - _Z12medianFilterPKhPhiii)
        .other          _Z12medianFilterPKhPhiii,@"STO_CUDA_ENTRY STV_DEFAULT"
_Z12medianFilterPKhPhiii:
[----:B------:R-:W-:Y:S08]  /*0000*/  LDC R1, c[0x0][0x37c] ;  /* 0x0000df00ff017b82 */ /* 0x000ff00000000800 */
[----:B------:R-:W0:Y:S01]  /*0010*/  LDC R7, c[0x0][0x364] ;  /* 0x0000d900ff077b82 */ /* 0x000e220000000800 */
[----:B------:R-:W0:Y:S01]  /*0020*/  S2R R8, SR_TID.Y ;  /* 0x0000000000087919 */ /* 0x000e220000002200 */
[----:B------:R-:W1:Y:S06]  /*0030*/  LDCU UR5, c[0x0][0x390] ;  /* 0x00007200ff0577ac */ /* 0x000e6c0008000800 */
[----:B------:R-:W2:Y:S08]  /*0040*/  LDC R3, c[0x0][0x374] ;  /* 0x0000dd00ff037b82 */ /* 0x000eb00000000800 */
[----:B------:R-:W3:Y:S08]  /*0050*/  LDC R2, c[0x0][0x394] ;  /* 0x0000e500ff027b82 */ /* 0x000ef00000000800 */
[----:B------:R-:W0:Y:S01]  /*0060*/  S2UR UR4, SR_CTAID.X ;  /* 0x00000000000479c3 */ /* 0x000e220000002500 */
[----:B--2---:R-:W-:-:S02]  /*0070*/  IABS R10, R3 ;  /* 0x00000003000a7213 */ /* 0x004fc40000000000 */
[----:B------:R-:W-:Y:S02]  /*0080*/  IABS R11, R3 ;  /* 0x00000003000b7213 */ /* 0x000fe40000000000 */
[----:B------:R-:W2:Y:S03]  /*0090*/  I2F.RP R0, R10 ;  /* 0x0000000a00007306 */ /* 0x000ea60000209400 */
[----:B------:R-:W-:Y:S01]  /*00a0*/  IMAD.MOV R12, RZ, RZ, -R11 ;  /* 0x000000ffff0c7224 */ /* 0x000fe200078e0a0b */
[----:B---3--:R-:W-:-:S04]  /*00b0*/  IADD3 R6, PT, PT, R3, -0x1, R2 ;  /* 0xffffffff03067810 */ /* 0x008fc80007ffe002 */
[----:B--2---:R-:W2:Y:S02]  /*00c0*/  MUFU.RCP R0, R0 ;  /* 0x0000000000007308 */ /* 0x004ea40000001000 */
[----:B--2---:R-:W-:Y:S01]  /*00d0*/  VIADD R4, R0, 0xffffffe ;  /* 0x0ffffffe00047836 */ /* 0x004fe20000000000 */
[----:B------:R-:W-:-:S05]  /*00e0*/  IABS R0, R6 ;  /* 0x0000000600007213 */ /* 0x000fca0000000000 */
[----:B------:R2:W3:Y:S02]  /*00f0*/  F2I.FTZ.U32.TRUNC.NTZ R5, R4 ;  /* 0x0000000400057305 */ /* 0x0004e4000021f000 */
[----:B--2---:R-:W-:Y:S02]  /*0100*/  IMAD.MOV.U32 R4, RZ, RZ, RZ ;  /* 0x000000ffff047224 */ /* 0x004fe400078e00ff */
[----:B---3--:R-:W-:-:S04]  /*0110*/  IMAD.MOV R9, RZ, RZ, -R5 ;  /* 0x000000ffff097224 */ /* 0x008fc800078e0a05 */
[----:B------:R-:W-:-:S04]  /*0120*/  IMAD R9, R9, R10, RZ ;  /* 0x0000000a09097224 */ /* 0x000fc800078e02ff */
[----:B------:R-:W-:-:S04]  /*0130*/  IMAD.HI.U32 R4, R5, R9, R4 ;  /* 0x0000000905047227 */ /* 0x000fc800078e0004 */
[----:B------:R-:W-:Y:S02]  /*0140*/  IMAD.MOV.U32 R5, RZ, RZ, R0 ;  /* 0x000000ffff057224 */ /* 0x000fe400078e0000 */
[----:B0-----:R-:W-:Y:S02]  /*0150*/  IMAD R0, R7, UR4, R8 ;  /* 0x0000000407007c24 */ /* 0x001fe4000f8e0208 */
[----:B------:R-:W0:Y:S01]  /*0160*/  LDC R7, c[0x0][0x398] ;  /* 0x0000e600ff077b82 */ /* 0x000e220000000800 */
[----:B------:R-:W-:Y:S02]  /*0170*/  IMAD.HI.U32 R13, R4, R5, RZ ;  /* 0x00000005040d7227 */ /* 0x000fe400078e00ff */
[----:B-1----:R-:W-:Y:S02]  /*0180*/  ISETP.GE.AND P0, PT, R0, UR5, PT ;  /* 0x0000000500007c0c */ /* 0x002fe4000bf06270 */
[----:B------:R-:W-:-:S05]  /*0190*/  IMAD R5, R13, R12, R5 ;  /* 0x0000000c0d057224 */ /* 0x000fca00078e0205 */
[----:B------:R-:W-:-:S06]  /*01a0*/  ISETP.GT.U32.AND P2, PT, R10, R5, PT ;  /* 0x000000050a00720c */ /* 0x000fcc0003f44070 */
[----:B------:R-:W-:Y:S07]  /*01b0*/  @P0 EXIT ;  /* 0x000000000000094d */ /* 0x000fee0003800000 */
[----:B------:R-:W1:Y:S01]  /*01c0*/  S2R R4, SR_TID.X ;  /* 0x0000000000047919 */ /* 0x000e620000002100 */
[----:B------:R-:W-:Y:S01]  /*01d0*/  @!P2 IMAD.IADD R5, R5, 0x1, -R10 ;  /* 0x000000010505a824 */ /* 0x000fe200078e0a0a */
[----:B------:R-:W-:Y:S01]  /*01e0*/  LOP3.LUT R6, R6, R3, RZ, 0x3c, !PT ;  /* 0x0000000306067212 */ /* 0x000fe200078e3cff */
[----:B------:R-:W2:Y:S01]  /*01f0*/  S2UR UR4, SR_CTAID.Y ;  /* 0x00000000000479c3 */ /* 0x000ea20000002600 */
[----:B------:R-:W3:Y:S01]  /*0200*/  S2R R9, SR_CgaCtaId ;  /* 0x0000000000097919 */ /* 0x000ee20000008800 */
[----:B------:R-:W4:Y:S01]  /*0210*/  LDCU.64 UR6, c[0x0][0x380] ;  /* 0x00007000ff0677ac */ /* 0x000f220008000a00 */
[----:B------:R-:W-:Y:S01]  /*0220*/  ISETP.GE.U32.AND P1, PT, R5, R10, PT ;  /* 0x0000000a0500720c */ /* 0x000fe20003f26070 */
[----:B0-----:R-:W-:Y:S01]  /*0230*/  VIADD R5, R7, 0xffffffff ;  /* 0xffffffff07057836 */ /* 0x001fe20000000000 */
[----:B------:R-:W-:Y:S01]  /*0240*/  ISETP.GE.AND P0, PT, R6, RZ, PT ;  /* 0x000000ff0600720c */ /* 0x000fe20003f06270 */
[----:B------:R-:W-:Y:S01]  /*0250*/  @!P2 VIADD R13, R13, 0x1 ;  /* 0x000000010d0da836 */ /* 0x000fe20000000000 */
[----:B------:R-:W-:Y:S01]  /*0260*/  ISETP.NE.AND P2, PT, R3, RZ, PT ;  /* 0x000000ff0300720c */ /* 0x000fe20003f45270 */
[----:B------:R-:W-:Y:S01]  /*0270*/  BSSY.RECONVERGENT B0, `(.L_x_0) ;  /* 0x0000099000007945 */ /* 0x000fe20003800200 */
[----:B------:R-:W-:-:S02]  /*0280*/  LEA.HI R5, R5, R5, RZ, 0x1 ;  /* 0x0000000505057211 */ /* 0x000fc400078f08ff */
[----:B------:R-:W-:Y:S02]  /*0290*/  MOV R6, 0x400 ;  /* 0x0000040000067802 */ /* 0x000fe40000000f00 */
[----:B------:R-:W-:-:S03]  /*02a0*/  SHF.R.S32.HI R5, RZ, 0x1, R5 ;  /* 0x00000001ff057819 */ /* 0x000fc60000011405 */
[----:B------:R-:W-:Y:S01]  /*02b0*/  @P1 VIADD R13, R13, 0x1 ;  /* 0x000000010d0d1836 */ /* 0x000fe20000000000 */
[C---:B------:R-:W-:Y:S02]  /*02c0*/  IADD3 R7, PT, PT, R0.reuse, 0x1, R5 ;  /* 0x0000000100077810 */ /* 0x040fe40007ffe005 */
[----:B------:R-:W-:Y:S01]  /*02d0*/  VIADDMNMX R11, R0, -R5, RZ, !PT ;  /* 0x80000005000b7246 */ /* 0x000fe200078001ff */
[----:B------:R-:W-:Y:S01]  /*02e0*/  @!P0 IMAD.MOV R13, RZ, RZ, -R13 ;  /* 0x000000ffff0d8224 */ /* 0x000fe200078e0a0d */
[----:B------:R-:W-:Y:S02]  /*02f0*/  @!P2 LOP3.LUT R13, RZ, R3, RZ, 0x33, !PT ;  /* 0x00000003ff0da212 */ /* 0x000fe400078e33ff */
[----:B------:R-:W-:Y:S02]  /*0300*/  VIMNMX R10, PT, PT, R7, UR5, PT ;  /* 0x00000005070a7c48 */ /* 0x000fe4000bfe0100 */
[----:B----4-:R-:W-:-:S03]  /*0310*/  IADD3 R7, P1, PT, R11, UR6, RZ ;  /* 0x000000060b077c10 */ /* 0x010fc6000ff3e0ff */
[----:B------:R-:W-:Y:S01]  /*0320*/  IMAD.IADD R11, R10, 0x1, -R11 ;  /* 0x000000010a0b7824 */ /* 0x000fe200078e0a0b */
[----:B-1----:R-:W-:Y:S01]  /*0330*/  ISETP.NE.AND P0, PT, R4, RZ, PT ;  /* 0x000000ff0400720c */ /* 0x002fe20003f05270 */
[----:B------:R-:W-:Y:S01]  /*0340*/  IMAD.X R10, RZ, RZ, UR7, P1 ;  /* 0x00000007ff0a7e24 */ /* 0x000fe200088e06ff */
[----:B---3--:R-:W-:Y:S01]  /*0350*/  LEA R3, R9, R6, 0x18 ;  /* 0x0000000609037211 */ /* 0x008fe200078ec0ff */
[----:B--2---:R-:W-:Y:S01]  /*0360*/  IMAD R6, R13, UR4, RZ ;  /* 0x000000040d067c24 */ /* 0x004fe2000f8e02ff */
[----:B------:R-:W-:-:S03]  /*0370*/  LOP3.LUT R9, RZ, R5, RZ, 0x33, !PT ;  /* 0x00000005ff097212 */ /* 0x000fc600078e33ff */
[----:B------:R-:W-:Y:S01]  /*0380*/  IMAD R8, R8, 0x408, R3 ;  /* 0x0000040808087824 */ /* 0x000fe200078e0203 */
[C---:B------:R-:W-:Y:S02]  /*0390*/  VIADDMNMX R17, R6.reuse, R5, R2, PT ;  /* 0x0000000506117246 */ /* 0x040fe40003800102 */
[----:B------:R-:W-:-:S03]  /*03a0*/  VIADDMNMX R14, R6, R9, RZ, !PT ;  /* 0x00000009060e7246 */ /* 0x000fc600078001ff */
[----:B------:R-:W-:Y:S05]  /*03b0*/  @P0 BRA `(.L_x_1) ;  /* 0x0000000800100947 */ /* 0x000fea0003800000 */
[----:B------:R0:W-:Y:S01]  /*03c0*/  STS.64 [R8], RZ ;  /* 0x000000ff08007388 */ /* 0x0001e20000000a00 */
[----:B------:R-:W-:-:S03]  /*03d0*/  IMAD.IADD R12, R17, 0x1, -R14 ;  /* 0x00000001110c7824 */ /* 0x000fc600078e0a0e */
[----:B------:R0:W-:Y:S01]  /*03e0*/  STS.64 [R8+0x8], RZ ;  /* 0x000008ff08007388 */ /* 0x0001e20000000a00 */
[----:B------:R-:W-:-:S03]  /*03f0*/  IMAD R12, R11, R12, RZ ;  /* 0x0000000c0b0c7224 */ /* 0x000fc600078e02ff */
[----:B------:R0:W-:Y:S04]  /*0400*/  STS.64 [R8+0x10], RZ ;  /* 0x000010ff08007388 */ /* 0x0001e80000000a00 */
        /* <DEDUP_REMOVED lines=125> */
[----:B------:R0:W-:Y:S04]  /*0be0*/  STS.U8 [R8+0x404], RZ ;  /* 0x000404ff08007388 */ /* 0x0001e80000000000 */
[----:B------:R0:W-:Y:S02]  /*0bf0*/  STS [R8+0x400], RZ ;  /* 0x000400ff08007388 */ /* 0x0001e40000000800 */
.L_x_1:
[----:B------:R-:W-:Y:S05]  /*0c00*/  BSYNC.RECONVERGENT B0 ;  /* 0x0000000000007941 */ /* 0x000fea0003800200 */
.L_x_0:
[----:B------:R-:W-:Y:S01]  /*0c10*/  BAR.SYNC.DEFER_BLOCKING 0x0 ;  /* 0x0000000000007b1d */ /* 0x000fe20000010000 */
[----:B------:R-:W-:-:S05]  /*0c20*/  ISETP.GT.AND P0, PT, R17, R14, PT ;  /* 0x0000000e1100720c */ /* 0x000fca0003f04270 */
[----:B------:R-:W1:Y:S08]  /*0c30*/  LDCU.64 UR6, c[0x0][0x358] ;  /* 0x00006b00ff0677ac */ /* 0x000e700008000a00 */
[----:B------:R-:W-:Y:S05]  /*0c40*/  @!P0 BRA `(.L_x_2) ;  /* 0x0000000000548947 */ /* 0x000fea0003800000 */
[----:B------:R-:W2:Y:S02]  /*0c50*/  LDCU UR4, c[0x0][0x360] ;  /* 0x00006c00ff0477ac */ /* 0x000ea40008000800 */
.L_x_6:
[----:B------:R-:W-:Y:S01]  /*0c60*/  ISETP.GE.AND P0, PT, R4, R11, PT ;  /* 0x0000000b0400720c */ /* 0x000fe20003f06270 */
[----:B------:R-:W-:-:S12]  /*0c70*/  BSSY.RECONVERGENT B0, `(.L_x_3) ;  /* 0x000000f000007945 */ /* 0x000fd80003800200 */
[----:B---3--:R-:W-:Y:S05]  /*0c80*/  @P0 BRA `(.L_x_4) ;  /* 0x0000000000340947 */ /* 0x008fea0003800000 */
[----:B------:R-:W3:Y:S01]  /*0c90*/  LDCU UR5, c[0x0][0x390] ;  /* 0x00007200ff0577ac */ /* 0x000ee20008000800 */
[----:B------:R-:W-:Y:S02]  /*0ca0*/  IMAD.MOV.U32 R16, RZ, RZ, R4 ;  /* 0x000000ffff107224 */ /* 0x000fe400078e0004 */
[----:B---3--:R-:W-:-:S05]  /*0cb0*/  IMAD R18, R14, UR5, RZ ;  /* 0x000000050e127c24 */ /* 0x008fca000f8e02ff */
[----:B------:R-:W-:-:S07]  /*0cc0*/  SHF.R.S32.HI R19, RZ, 0x1f, R18 ;  /* 0x0000001fff137819 */ /* 0x000fce0000011412 */
.L_x_5:
[----:B------:R-:W-:Y:S02]  /*0cd0*/  SHF.R.S32.HI R3, RZ, 0x1f, R16 ;  /* 0x0000001fff037819 */ /* 0x000fe40000011410 */
[----:B------:R-:W-:-:S04]  /*0ce0*/  IADD3 R2, P0, P1, R7, R16, R18 ;  /* 0x0000001007027210 */ /* 0x000fc8000791e012 */
[----:B------:R-:W-:-:S06]  /*0cf0*/  IADD3.X R3, PT, PT, R10, R3, R19, P0, P1 ;  /* 0x000000030a037210 */ /* 0x000fcc00007e2413 */
[----:B-1-3--:R-:W3:Y:S01]  /*0d00*/  LDG.E.U8 R3, desc[UR6][R2.64] ;  /* 0x0000000602037981 */ /* 0x00aee2000c1e1100 */
[----:B--2---:R-:W-:-:S05]  /*0d10*/  VIADD R16, R16, UR4 ;  /* 0x0000000410107c36 */ /* 0x004fca0008000000 */
[----:B------:R-:W-:Y:S01]  /*0d20*/  ISETP.GE.AND P0, PT, R16, R11, PT ;  /* 0x0000000b1000720c */ /* 0x000fe20003f06270 */
[----:B---3--:R-:W-:-:S05]  /*0d30*/  IMAD R15, R3, 0x4, R8 ;  /* 0x00000004030f7824 */ /* 0x008fca00078e0208 */
[----:B------:R3:W-:Y:S07]  /*0d40*/  ATOMS.POPC.INC.32 RZ, [R15+URZ] ;  /* 0x000000000fff7f8c */ /* 0x0007ee000d8000ff */
[----:B------:R-:W-:Y:S05]  /*0d50*/  @!P0 BRA `(.L_x_5) ;  /* 0xfffffffc00dc8947 */ /* 0x000fea000383ffff */
.L_x_4:
[----:B-12---:R-:W-:Y:S05]  /*0d60*/  BSYNC.RECONVERGENT B0 ;  /* 0x0000000000007941 */ /* 0x006fea0003800200 */
.L_x_3:
[----:B------:R-:W-:-:S05]  /*0d70*/  VIADD R14, R14, 0x1 ;  /* 0x000000010e0e7836 */ /* 0x000fca0000000000 */
[----:B------:R-:W-:-:S13]  /*0d80*/  ISETP.NE.AND P0, PT, R14, R17, PT ;  /* 0x000000110e00720c */ /* 0x000fda0003f05270 */
[----:B------:R-:W-:Y:S05]  /*0d90*/  @P0 BRA `(.L_x_6) ;  /* 0xfffffffc00b00947 */ /* 0x000fea000383ffff */
.L_x_2:
[----:B------:R-:W2:Y:S02]  /*0da0*/  LDCU UR5, c[0x0][0x394] ;  /* 0x00007280ff0577ac */ /* 0x000ea40008000800 */
[----:B--2---:R-:W-:-:S04]  /*0db0*/  VIADDMNMX R13, R6, R13, UR5, PT ;  /* 0x00000005060d7e46 */ /* 0x004fc8000b80010d */
[----:B------:R-:W-:-:S13]  /*0dc0*/  ISETP.GE.AND P0, PT, R6, R13, PT ;  /* 0x0000000d0600720c */ /* 0x000fda0003f06270 */
[----:B-1----:R-:W-:Y:S05]  /*0dd0*/  @P0 EXIT ;  /* 0x000000000000094d */ /* 0x002fea0003800000 */
[----:B------:R-:W1:Y:S02]  /*0de0*/  LDCU UR4, c[0x0][0x360] ;  /* 0x00006c00ff0477ac */ /* 0x000e640008000800 */
.L_x_19:
[----:B--2---:R-:W2:Y:S01]  /*0df0*/  LDCU UR5, c[0x0][0x394] ;  /* 0x00007280ff0577ac */ /* 0x004ea20008000800 */
[----:B0-----:R4:W0:Y:S01]  /*0e00*/  LDS.U8 R14, [R8+0x404] ;  /* 0x00040400080e7984 */ /* 0x0018220000000000 */
[----:B------:R-:W-:Y:S01]  /*0e10*/  IMAD.IADD R22, R5, 0x1, R6 ;  /* 0x0000000105167824 */ /* 0x000fe200078e0206 */
[----:B------:R-:W-:Y:S01]  /*0e20*/  ISETP.GT.AND P0, PT, R6, R5, PT ;  /* 0x000000050600720c */ /* 0x000fe20003f04270 */
[----:B------:R-:W0:Y:S01]  /*0e30*/  LDCU UR10, c[0x0][0x390] ;  /* 0x00007200ff0a77ac */ /* 0x000e220008000800 */
[----:B------:R-:W-:Y:S01]  /*0e40*/  BSSY.RECONVERGENT B0, `(.L_x_7) ;  /* 0x000001d000007945 */ /* 0x000fe20003800200 */
[----:B------:R-:W-:Y:S01]  /*0e50*/  IMAD.MOV.U32 R16, RZ, RZ, RZ ;  /* 0x000000ffff107224 */ /* 0x000fe200078e00ff */
[----:B------:R-:W-:Y:S01]  /*0e60*/  SEL R17, R11, RZ, P0 ;  /* 0x000000ff0b117207 */ /* 0x000fe20000000000 */
[----:B------:R-:W-:Y:S01]  /*0e70*/  IMAD.MOV.U32 R19, RZ, RZ, RZ ;  /* 0x000000ffff137224 */ /* 0x000fe200078e00ff */
[----:B--2---:R-:W-:-:S04]  /*0e80*/  ISETP.GE.AND P1, PT, R22, UR5, PT ;  /* 0x0000000516007c0c */ /* 0x004fc8000bf26270 */
[----:B---3--:R-:W-:Y:S02]  /*0e90*/  SEL R15, R11, RZ, !P1 ;  /* 0x000000ff0b0f7207 */ /* 0x008fe40004800000 */
[C---:B------:R-:W-:Y:S02]  /*0ea0*/  ISETP.GE.AND P1, PT, R4.reuse, R17, PT ;  /* 0x000000110400720c */ /* 0x040fe40003f26270 */
[----:B------:R-:W-:-:S11]  /*0eb0*/  ISETP.GE.AND P0, PT, R4, R15, PT ;  /* 0x0000000f0400720c */ /* 0x000fd60003f06270 */
[----:B----4-:R-:W-:Y:S05]  /*0ec0*/  @P1 BRA `(.L_x_8) ;  /* 0x0000000000501947 */ /* 0x010fea0003800000 */
[----:B------:R-:W2:Y:S01]  /*0ed0*/  LDCU UR5, c[0x0][0x390] ;  /* 0x00007200ff0577ac */ /* 0x000ea20008000800 */
[----:B------:R-:W-:Y:S02]  /*0ee0*/  IMAD.IADD R2, R9, 0x1, R6 ;  /* 0x0000000109027824 */ /* 0x000fe400078e0206 */
[----:B------:R-:W-:Y:S02]  /*0ef0*/  IMAD.MOV.U32 R19, RZ, RZ, RZ ;  /* 0x000000ffff137224 */ /* 0x000fe400078e00ff */
[----:B------:R-:W-:Y:S02]  /*0f00*/  IMAD.MOV.U32 R18, RZ, RZ, R4 ;  /* 0x000000ffff127224 */ /* 0x000fe400078e0004 */
[----:B--2---:R-:W-:-:S05]  /*0f10*/  IMAD R24, R2, UR5, RZ ;  /* 0x0000000502187c24 */ /* 0x004fca000f8e02ff */
[----:B------:R-:W-:-:S07]  /*0f20*/  SHF.R.S32.HI R25, RZ, 0x1f, R24 ;  /* 0x0000001fff197819 */ /* 0x000fce0000011418 */
.L_x_9:
[----:B------:R-:W-:Y:S02]  /*0f30*/  SHF.R.S32.HI R3, RZ, 0x1f, R18 ;  /* 0x0000001fff037819 */ /* 0x000fe40000011412 */
[----:B------:R-:W-:-:S04]  /*0f40*/  IADD3 R2, P1, P2, R7, R18, R24 ;  /* 0x0000001207027210 */ /* 0x000fc80007a3e018 */
[----:B------:R-:W-:-:S06]  /*0f50*/  IADD3.X R3, PT, PT, R10, R3, R25, P1, P2 ;  /* 0x000000030a037210 */ /* 0x000fcc0000fe4419 */
[----:B------:R-:W0:Y:S01]  /*0f60*/  LDG.E.U8 R3, desc[UR6][R2.64] ;  /* 0x0000000602037981 */ /* 0x000e22000c1e1100 */
[----:B-1----:R-:W-:Y:S02]  /*0f70*/  VIADD R18, R18, UR4 ;  /* 0x0000000412127c36 */ /* 0x002fe40008000000 */
[----:B------:R-:W-:Y:S02]  /*0f80*/  IMAD.MOV.U32 R23, RZ, RZ, -0x1 ;  /* 0xffffffffff177424 */ /* 0x000fe400078e00ff */
[----:B------:R-:W-:Y:S01]  /*0f90*/  VIADD R21, R19, 0xffffffff ;  /* 0xffffffff13157836 */ /* 0x000fe20000000000 */
[----:B------:R-:W-:Y:S02]  /*0fa0*/  ISETP.GE.AND P2, PT, R18, R17, PT ;  /* 0x000000111200720c */ /* 0x000fe40003f46270 */
[C---:B0-----:R-:W-:Y:S01]  /*0fb0*/  ISETP.GE.U32.AND P1, PT, R3.reuse, R14, PT ;  /* 0x0000000e0300720c */ /* 0x041fe20003f26070 */
[----:B------:R-:W-:-:S05]  /*0fc0*/  IMAD R20, R3, 0x4, R8 ;  /* 0x0000000403147824 */ /* 0x000fca00078e0208 */
[----:B------:R2:W-:Y:S07]  /*0fd0*/  ATOMS.ADD RZ, [R20], R23 ;  /* 0x0000001714ff738c */ /* 0x0005ee0000000000 */
[----:B------:R-:W-:-:S04]  /*0fe0*/  @P1 IMAD.MOV R21, RZ, RZ, R19 ;  /* 0x000000ffff151224 */ /* 0x000fc800078e0213 */
[----:B------:R-:W-:Y:S01]  /*0ff0*/  IMAD.MOV.U32 R19, RZ, RZ, R21 ;  /* 0x000000ffff137224 */ /* 0x000fe200078e0015 */
[----:B--2---:R-:W-:Y:S06]  /*1000*/  @!P2 BRA `(.L_x_9) ;  /* 0xfffffffc00c8a947 */ /* 0x004fec000383ffff */
.L_x_8:
[----:B01----:R-:W-:Y:S05]  /*1010*/  BSYNC.RECONVERGENT B0 ;  /* 0x0000000000007941 */ /* 0x003fea0003800200 */
.L_x_7:
[----:B------:R-:W-:Y:S04]  /*1020*/  BSSY.RECONVERGENT B0, `(.L_x_10) ;  /* 0x0000013000007945 */ /* 0x000fe80003800200 */
[----:B------:R-:W-:Y:S05]  /*1030*/  @P0 BRA `(.L_x_11) ;  /* 0x0000000000440947 */ /* 0x000fea0003800000 */
[----:B------:R-:W-:Y:S02]  /*1040*/  IMAD R22, R22, UR10, RZ ;  /* 0x0000000a16167c24 */ /* 0x000fe4000f8e02ff */
[----:B------:R-:W-:Y:S02]  /*1050*/  IMAD.MOV.U32 R16, RZ, RZ, RZ ;  /* 0x000000ffff107224 */ /* 0x000fe400078e00ff */
[----:B------:R-:W-:Y:S01]  /*1060*/  IMAD.MOV.U32 R18, RZ, RZ, R4 ;  /* 0x000000ffff127224 */ /* 0x000fe200078e0004 */
[----:B------:R-:W-:-:S07]  /*1070*/  SHF.R.S32.HI R23, RZ, 0x1f, R22 ;  /* 0x0000001fff177819 */ /* 0x000fce0000011416 */
.L_x_12:
[----:B------:R-:W-:Y:S02]  /*1080*/  SHF.R.S32.HI R3, RZ, 0x1f, R18 ;  /* 0x0000001fff037819 */ /* 0x000fe40000011412 */
[----:B------:R-:W-:-:S04]  /*1090*/  IADD3 R2, P0, P1, R7, R18, R22 ;  /* 0x0000001207027210 */ /* 0x000fc8000791e016 */
[----:B------:R-:W-:-:S06]  /*10a0*/  IADD3.X R3, PT, PT, R10, R3, R23, P0, P1 ;  /* 0x000000030a037210 */ /* 0x000fcc00007e2417 */
[----:B------:R-:W2:Y:S01]  /*10b0*/  LDG.E.U8 R3, desc[UR6][R2.64] ;  /* 0x0000000602037981 */ /* 0x000ea2000c1e1100 */
[----:B------:R-:W-:Y:S02]  /*10c0*/  VIADD R18, R18, UR4 ;  /* 0x0000000412127c36 */ /* 0x000fe40008000000 */
[----:B------:R-:W-:-:S03]  /*10d0*/  VIADD R21, R16, 0x1 ;  /* 0x0000000110157836 */ /* 0x000fc60000000000 */
[----:B------:R-:W-:Y:S02]  /*10e0*/  ISETP.GE.AND P1, PT, R18, R15, PT ;  /* 0x0000000f1200720c */ /* 0x000fe40003f26270 */
[C---:B--2---:R-:W-:Y:S01]  /*10f0*/  ISETP.GE.U32.AND P0, PT, R3.reuse, R14, PT ;  /* 0x0000000e0300720c */ /* 0x044fe20003f06070 */
[----:B------:R-:W-:-:S05]  /*1100*/  IMAD R20, R3, 0x4, R8 ;  /* 0x0000000403147824 */ /* 0x000fca00078e0208 */
[----:B------:R0:W-:Y:S07]  /*1110*/  ATOMS.POPC.INC.32 RZ, [R20+URZ] ;  /* 0x0000000014ff7f8c */ /* 0x0001ee000d8000ff */
[----:B------:R-:W-:-:S04]  /*1120*/  @P0 IMAD.MOV R21, RZ, RZ, R16 ;  /* 0x000000ffff150224 */ /* 0x000fc800078e0210 */
[----:B------:R-:W-:Y:S01]  /*1130*/  IMAD.MOV.U32 R16, RZ, RZ, R21 ;  /* 0x000000ffff107224 */ /* 0x000fe200078e0015 */
[----:B0-----:R-:W-:Y:S06]  /*1140*/  @!P1 BRA `(.L_x_12) ;  /* 0xfffffffc00cc9947 */ /* 0x001fec000383ffff */
.L_x_11:
[----:B------:R-:W-:Y:S05]  /*1150*/  BSYNC.RECONVERGENT B0 ;  /* 0x0000000000007941 */ /* 0x000fea0003800200 */
.L_x_10:
[----:B------:R-:W-:Y:S01]  /*1160*/  IMAD.IADD R19, R16, 0x1, R19 ;  /* 0x0000000110137824 */ /* 0x000fe200078e0213 */
[----:B------:R-:W-:Y:S04]  /*1170*/  BSSY.RECONVERGENT B0, `(.L_x_13) ;  /* 0x0000004000007945 */ /* 0x000fe80003800200 */
[----:B------:R-:W-:-:S13]  /*1180*/  ISETP.NE.AND P0, PT, R19, RZ, PT ;  /* 0x000000ff1300720c */ /* 0x000fda0003f05270 */
[----:B------:R-:W-:Y:S05]  /*1190*/  @!P0 BRA `(.L_x_14) ;  /* 0x0000000000048947 */ /* 0x000fea0003800000 */
[----:B------:R0:W-:Y:S02]  /*11a0*/  ATOMS.ADD RZ, [R8+0x400], R19 ;  /* 0x0004001308ff738c */ /* 0x0001e40000000000 */
.L_x_14:
[----:B------:R-:W-:Y:S05]  /*11b0*/  BSYNC.RECONVERGENT B0 ;  /* 0x0000000000007941 */ /* 0x000fea0003800200 */
.L_x_13:
[----:B------:R-:W-:Y:S01]  /*11c0*/  BAR.SYNC.DEFER_BLOCKING 0x0 ;  /* 0x0000000000007b1d */ /* 0x000fe20000010000 */
[----:B------:R-:W-:-:S05]  /*11d0*/  ISETP.NE.AND P0, PT, R4, RZ, PT ;  /* 0x000000ff0400720c */ /* 0x000fca0003f05270 */
[----:B------:R-:W-:Y:S08]  /*11e0*/  BSSY.RECONVERGENT B0, `(.L_x_15) ;  /* 0x0000024000007945 */ /* 0x000ff00003800200 */
[----:B------:R-:W-:Y:S05]  /*11f0*/  @P0 BRA `(.L_x_16) ;  /* 0x0000000000880947 */ /* 0x000fea0003800000 */
[----:B------:R-:W1:Y:S01]  /*1200*/  LDS R16, [R8+0x400] ;  /* 0x0004000008107984 */ /* 0x000e620000000800 */
[----:B------:R-:W-:Y:S01]  /*1210*/  IADD3 R12, PT, PT, R12, R15, -R17 ;  /* 0x0000000f0c0c7210 */ /* 0x000fe20007ffe811 */
[----:B------:R-:W-:Y:S01]  /*1220*/  IMAD.MOV.U32 R3, RZ, RZ, RZ ;  /* 0x000000ffff037224 */ /* 0x000fe200078e00ff */
[----:B------:R-:W-:Y:S03]  /*1230*/  BSSY.RECONVERGENT B1, `(.L_x_17) ;  /* 0x0000014000017945 */ /* 0x000fe60003800200 */
[----:B------:R-:W-:-:S05]  /*1240*/  VIADD R2, R12, 0x1 ;  /* 0x000000010c027836 */ /* 0x000fca0000000000 */
[----:B------:R-:W-:-:S04]  /*1250*/  LEA.HI R2, R2, R2, RZ, 0x1 ;  /* 0x0000000202027211 */ /* 0x000fc800078f08ff */
[----:B------:R-:W-:-:S04]  /*1260*/  SHF.R.S32.HI R15, RZ, 0x1, R2 ;  /* 0x00000001ff0f7819 */ /* 0x000fc80000011402 */
[CC--:B-1----:R-:W-:Y:S02]  /*1270*/  ISETP.GE.AND P1, PT, R16.reuse, R15.reuse, PT ;  /* 0x0000000f1000720c */ /* 0x0c2fe40003f26270 */
[----:B------:R-:W-:Y:S02]  /*1280*/  ISETP.GE.AND P0, PT, R16, R15, PT ;  /* 0x0000000f1000720c */ /* 0x000fe40003f06270 */
[----:B------:R-:W-:-:S09]  /*1290*/  SEL R2, RZ, 0x1, P1 ;  /* 0x00000001ff027807 */ /* 0x000fd20000800000 */
[----:B------:R-:W-:Y:S02]  /*12a0*/  @P1 IMAD.MOV R3, RZ, RZ, -0x1 ;  /* 0xffffffffff031424 */ /* 0x000fe400078e02ff */
[----:B------:R-:W-:Y:S02]  /*12b0*/  @!P0 IMAD.MOV R3, RZ, RZ, R2 ;  /* 0x000000ffff038224 */ /* 0x000fe400078e0202 */
[----:B------:R-:W-:-:S03]  /*12c0*/  VIADD R2, R14, 0xffffffff ;  /* 0xffffffff0e027836 */ /* 0x000fc60000000000 */
[C---:B------:R-:W-:Y:S02]  /*12d0*/  ISETP.NE.AND P0, PT, R3.reuse, -0x1, PT ;  /* 0xffffffff0300780c */ /* 0x040fe40003f05270 */
[----:B------:R-:W-:-:S11]  /*12e0*/  ISETP.NE.AND P1, PT, R3, 0x1, PT ;  /* 0x000000010300780c */ /* 0x000fd60003f25270 */
[----:B------:R-:W-:-:S07]  /*12f0*/  @P0 IMAD.MOV R2, RZ, RZ, R14 ;  /* 0x000000ffff020224 */ /* 0x000fce00078e020e */
.L_x_18:
[----:B------:R-:W-:Y:S02]  /*1300*/  IMAD R14, R2, 0x4, R8 ;  /* 0x00000004020e7824 */ /* 0x000fe400078e0208 */
[--C-:B------:R-:W-:Y:S02]  /*1310*/  IMAD.MOV.U32 R17, RZ, RZ, R2.reuse ;  /* 0x000000ffff117224 */ /* 0x100fe400078e0002 */
[C---:B------:R-:W-:Y:S02]  /*1320*/  IMAD.IADD R2, R3.reuse, 0x1, R2 ;  /* 0x0000000103027824 */ /* 0x040fe400078e0202 */
[----:B------:R-:W1:Y:S02]  /*1330*/  LDS R14, [R14] ;  /* 0x000000000e0e7984 */ /* 0x000e640000000800 */
[----:B-1----:R-:W-:-:S05]  /*1340*/  IMAD R16, R3, R14, R16 ;  /* 0x0000000e03107224 */ /* 0x002fca00078e0210 */
[----:B------:R-:W-:-:S13]  /*1350*/  ISETP.GE.XOR P0, PT, R16, R15, P1 ;  /* 0x0000000f1000720c */ /* 0x000fda0000f06a70 */
[----:B------:R-:W-:Y:S05]  /*1360*/  @!P0 BRA `(.L_x_18) ;  /* 0xfffffffc00e48947 */ /* 0x000fea000383ffff */
[----:B------:R-:W-:Y:S05]  /*1370*/  BSYNC.RECONVERGENT B1 ;  /* 0x0000000000017941 */ /* 0x000fea0003800200 */
.L_x_17:
[----:B------:R-:W1:Y:S01]  /*1380*/  LDCU.64 UR8, c[0x0][0x388] ;  /* 0x00007100ff0877ac */ /* 0x000e620008000a00 */
[----:B------:R-:W-:Y:S01]  /*1390*/  ISETP.NE.AND P0, PT, R3, 0x1, PT ;  /* 0x000000010300780c */ /* 0x000fe20003f05270 */
[----:B------:R-:W-:Y:S01]  /*13a0*/  IMAD R18, R6, UR10, R0 ;  /* 0x0000000a06127c24 */ /* 0x000fe2000f8e0200 */
[----:B------:R2:W-:Y:S02]  /*13b0*/  STS.U8 [R8+0x404], R17 ;  /* 0x0004041108007388 */ /* 0x0005e40000000000 */
[----:B------:R-:W-:-:S05]  /*13c0*/  SEL R3, R14, RZ, !P0 ;  /* 0x000000ff0e037207 */ /* 0x000fca0004000000 */
[----:B------:R-:W-:-:S05]  /*13d0*/  IMAD.IADD R15, R16, 0x1, -R3 ;  /* 0x00000001100f7824 */ /* 0x000fca00078e0a03 */
[----:B------:R2:W-:Y:S01]  /*13e0*/  STS [R8+0x400], R15 ;  /* 0x0004000f08007388 */ /* 0x0005e20000000800 */
[----:B-1----:R-:W-:-:S04]  /*13f0*/  IADD3 R2, P0, PT, R18, UR8, RZ ;  /* 0x0000000812027c10 */ /* 0x002fc8000ff1e0ff */
[----:B------:R-:W-:-:S05]  /*1400*/  LEA.HI.X.SX32 R3, R18, UR9, 0x1, P0 ;  /* 0x0000000912037c11 */ /* 0x000fca00080f0eff */
[----:B------:R2:W-:Y:S04]  /*1410*/  STG.E.U8 desc[UR6][R2.64], R17 ;  /* 0x0000001102007986 */ /* 0x0005e8000c101106 */
.L_x_16:
[----:B------:R-:W-:Y:S05]  /*1420*/  BSYNC.RECONVERGENT B0 ;  /* 0x0000000000007941 */ /* 0x000fea0003800200 */
.L_x_15:
[----:B------:R-:W-:Y:S01]  /*1430*/  VIADD R6, R6, 0x1 ;  /* 0x0000000106067836 */ /* 0x000fe20000000000 */
[----:B------:R-:W-:Y:S04]  /*1440*/  BAR.SYNC.DEFER_BLOCKING 0x0 ;  /* 0x0000000000007b1d */ /* 0x000fe80000010000 */
[----:B------:R-:W-:-:S13]  /*1450*/  ISETP.NE.AND P0, PT, R6, R13, PT ;  /* 0x0000000d0600720c */ /* 0x000fda0003f05270 */
[----:B------:R-:W-:Y:S05]  /*1460*/  @P0 BRA `(.L_x_19) ;  /* 0xfffffff800600947 */ /* 0x000fea000383ffff */
[----:B------:R-:W-:Y:S05]  /*1470*/  EXIT ;  /* 0x000000000000794d */ /* 0x000fea0003800000 */
.L_x_20:
[----:B------:R-:W-:-:S00]  /*1480*/  BRA `(.L_x_20) ;  /* 0xfffffffc00fc7947 */ /* 0x000fc0000383ffff */
[----:B------:R-:W-:-:S00]  /*1490*/  NOP ;  /* 0x0000000000007918 */ /* 0x000fc00000000000 */
        /* <DEDUP_REMOVED lines=14> */
.L_x_21:


//--------------------- .nv.shared._Z12medianFilterPKhPhiii --------------------------
	.section	.nv.shared._Z12medianFilterPKhPhiii,"aw",@nobits
	.sectionflags	@""
	.align	16
	.zero		1024


//--------------------- .nv.shared.reserved.0     --------------------------
	.section	.nv.shared.reserved.0,"aw",@nobits
	.weak		__nv_reservedSMEM_offset_0_alias
	.size		__nv_reservedSMEM_offset_0_alias, 0, 64
	.other		__nv_reservedSMEM_offset_0_alias,@"STO_CUDA_RESERVED_SHARED STV_DEFAULT"
__nv_reservedSMEM_offset_0_alias:
	.zero		0
	.zero		64


//--------------------- .nv.constant0._Z12medianFilterPKhPhiii --------------------------
	.section	.nv.constant0._Z12medianFilterPKhPhiii,"a",@progbits
	.sectionflags	@""
	.align	4
.nv.constant0._Z12medianFilterPKhPhiii:
	.zero		924


//--------------------- SYMBOLS --------------------------

	.type		.nv.reservedSmem.offset0,@object
	.size		.nv.reservedSmem.offset0,0x4
	.type		.nv.reservedSmem.cap,@object
	.size		.nv.reservedSmem.cap,0x4
